	.headerflags	@"EF_CUDA_TEXMODE_UNIFIED EF_CUDA_64BIT_ADDRESS EF_CUDA_ACCELERATORS EF_CUDA_SM90 EF_CUDA_VIRTUAL_SM(EF_CUDA_SM90)"
	.elftype	@"ET_EXEC"


//--------------------- .nv.info                  --------------------------
	.section	.nv.info,"",@"SHT_CUDA_INFO"
	.align	4


	//----- nvinfo : EIATTR_REGCOUNT
	.align		4
        /*0000*/ 	.byte	0x04, 0x2f
        /*0002*/ 	.short	(.L_1 - .L_0)
	.align		4
.L_0:
        /*0004*/ 	.word	index@(triton_poi_fused__to_copy_17)
        /*0008*/ 	.word	0x0000000a


	//----- nvinfo : EIATTR_MIN_STACK_SIZE
	.align		4
.L_1:
        /*000c*/ 	.byte	0x04, 0x12
        /*000e*/ 	.short	(.L_3 - .L_2)
	.align		4
.L_2:
        /*0010*/ 	.word	index@(triton_poi_fused__to_copy_17)
        /*0014*/ 	.word	0x00000000


	//----- nvinfo : EIATTR_FRAME_SIZE
	.align		4
.L_3:
        /*0018*/ 	.byte	0x04, 0x11
        /*001a*/ 	.short	(.L_5 - .L_4)
	.align		4
.L_4:
        /*001c*/ 	.word	index@(triton_poi_fused__to_copy_17)
        /*0020*/ 	.word	0x00000000


	//----- nvinfo : EIATTR_MIN_STACK_SIZE
	.align		4
.L_5:
        /*0024*/ 	.byte	0x04, 0x12
        /*0026*/ 	.short	(.L_7 - .L_6)
	.align		4
.L_6:
        /*0028*/ 	.word	index@(triton_poi_fused__to_copy_17)
        /*002c*/ 	.word	0x00000000
.L_7:


//--------------------- .nv.info.triton_poi_fused__to_copy_17 --------------------------
	.section	.nv.info.triton_poi_fused__to_copy_17,"",@"SHT_CUDA_INFO"
	.sectionflags	@""
	.align	4


	//----- nvinfo : EIATTR_CUDA_API_VERSION
	.align		4
        /*0000*/ 	.byte	0x04, 0x37
        /*0002*/ 	.short	(.L_9 - .L_8)
.L_8:
        /*0004*/ 	.word	0x0000007c


	//----- nvinfo : EIATTR_KPARAM_INFO
	.align		4
.L_9:
        /*0008*/ 	.byte	0x04, 0x17
        /*000a*/ 	.short	(.L_11 - .L_10)
.L_10:
        /*000c*/ 	.word	0x00000000
        /*0010*/ 	.short	0x0001
        /*0012*/ 	.short	0x0008
        /*0014*/ 	.byte	0x00, 0xf0, 0x11, 0x00


	//----- nvinfo : EIATTR_KPARAM_INFO
	.align		4
.L_11:
        /*0018*/ 	.byte	0x04, 0x17
        /*001a*/ 	.short	(.L_13 - .L_12)
.L_12:
        /*001c*/ 	.word	0x00000000
        /*0020*/ 	.short	0x0000
        /*0022*/ 	.short	0x0000
        /*0024*/ 	.byte	0x00, 0xf4, 0x21, 0x00


	//----- nvinfo : EIATTR_SPARSE_MMA_MASK
	.align		4
.L_13:
        /*0028*/ 	.byte	0x03, 0x50
        /*002a*/ 	.short	0x0000


	//----- nvinfo : EIATTR_MAXREG_COUNT
	.align		4
        /*002c*/ 	.byte	0x03, 0x1b
        /*002e*/ 	.short	0x00ff


	//----- nvinfo : EIATTR_EXIT_INSTR_OFFSETS
	.align		4
        /*0030*/ 	.byte	0x04, 0x1c
        /*0032*/ 	.short	(.L_15 - .L_14)


	//   ....[0]....
.L_14:
        /*0034*/ 	.word	0x00000100


	//   ....[1]....
        /*0038*/ 	.word	0x00000130


	//----- nvinfo : EIATTR_REQNTID
	.align		4
.L_15:
        /*003c*/ 	.byte	0x04, 0x10
        /*003e*/ 	.short	(.L_17 - .L_16)
.L_16:
        /*0040*/ 	.word	0x00000020
        /*0044*/ 	.word	0x00000001
        /*0048*/ 	.word	0x00000001


	//----- nvinfo : EIATTR_CBANK_PARAM_SIZE
	.align		4
.L_17:
        /*004c*/ 	.byte	0x03, 0x19
        /*004e*/ 	.short	0x000c


	//----- nvinfo : EIATTR_PARAM_CBANK
	.align		4
        /*0050*/ 	.byte	0x04, 0x0a
        /*0052*/ 	.short	(.L_19 - .L_18)
	.align		4
.L_18:
        /*0054*/ 	.word	index@(.nv.constant0.triton_poi_fused__to_copy_17)
        /*0058*/ 	.short	0x0210
        /*005a*/ 	.short	0x000c


	//----- nvinfo : EIATTR_SW_WAR
	.align		4
.L_19:
        /*005c*/ 	.byte	0x04, 0x36
        /*005e*/ 	.short	(.L_21 - .L_20)
.L_20:
        /*0060*/ 	.word	0x00000008
.L_21:


//--------------------- .nv.callgraph             --------------------------
	.section	.nv.callgraph,"",@"SHT_CUDA_CALLGRAPH"
	.align	4
	.sectionentsize	8
	.align		4
        /*0000*/ 	.word	0x00000000
	.align		4
        /*0004*/ 	.word	0xffffffff
	.align		4
        /*0008*/ 	.word	0x00000000
	.align		4
        /*000c*/ 	.word	0xfffffffe
	.align		4
        /*0010*/ 	.word	0x00000000
	.align		4
        /*0014*/ 	.word	0xfffffffd
	.align		4
        /*0018*/ 	.word	0x00000000
	.align		4
        /*001c*/ 	.word	0xfffffffc


//--------------------- .text.triton_poi_fused__to_copy_17 --------------------------
	.section	.text.triton_poi_fused__to_copy_17,"ax",@progbits
	.align	128
        .global         triton_poi_fused__to_copy_17
        .type           triton_poi_fused__to_copy_17,@function
        .size           triton_poi_fused__to_copy_17,(.L_x_1 - triton_poi_fused__to_copy_17)
        .other          triton_poi_fused__to_copy_17,@"STO_CUDA_ENTRY STV_DEFAULT"
triton_poi_fused__to_copy_17:
.text.triton_poi_fused__to_copy_17:
[----:B------:R-:W0:Y:S02]  /*0000*/  LDC R1, c[0x0][0x28] ;  /* 0x00000a00ff017b82 */ /* 0x000e240000000800 */
[----:B------:R-:W1:Y:S01]  /*0010*/  S2R R6, SR_TID.X ;  /* 0x0000000000067919 */ /* 0x000e620000002100 */
[----:B------:R-:W-:Y:S01]  /*0020*/  IMAD.MOV.U32 R7, RZ, RZ, 0x3ec00000 ;  /* 0x3ec00000ff077424 */ /* 0x000fe200078e00ff */
[----:B------:R-:W2:Y:S01]  /*0030*/  LDC.64 R2, c[0x0][0x210] ;  /* 0x00008400ff027b82 */ /* 0x000ea20000000a00 */
[----:B------:R-:W3:Y:S01]  /*0040*/  S2R R5, SR_CTAID.X ;  /* 0x0000000000057919 */ /* 0x000ee20000002500 */
[C---:B-1----:R-:W-:Y:S02]  /*0050*/  LOP3.LUT R0, R6.reuse, 0xf, RZ, 0xc0, !PT ;  /* 0x0000000f06007812 */ /* 0x042fe400078ec0ff */
[----:B------:R-:W-:-:S03]  /*0060*/  LOP3.LUT P0, RZ, R6, 0x10, RZ, 0xc0, !PT ;  /* 0x0000001006ff7812 */ /* 0x000fc6000780c0ff */
[----:B---3--:R-:W-:-:S04]  /*0070*/  IMAD R5, R5, 0x10, R0 ;  /* 0x0000001005057824 */ /* 0x008fc800078e0200 */
[C---:B--2---:R-:W-:Y:S01]  /*0080*/  IMAD.WIDE R2, R5.reuse, 0x8, R2 ;  /* 0x0000000805027825 */ /* 0x044fe200078e0202 */
[----:B------:R-:W-:Y:S02]  /*0090*/  I2FP.F32.S32 R0, R5 ;  /* 0x0000000500007245 */ /* 0x000fe40000201400 */
[----:B------:R-:W-:-:S03]  /*00a0*/  ISETP.LT.AND P0, PT, R5, 0x10, !P0 ;  /* 0x000000100500780c */ /* 0x000fc60004701270 */
[----:B------:R-:W-:-:S04]  /*00b0*/  FADD R0, R0, 0.5 ;  /* 0x3f00000000007421 */ /* 0x000fc80000000000 */
[----:B------:R-:W-:-:S05]  /*00c0*/  FFMA R0, R0, R7, -0.5 ;  /* 0xbf00000000007423 */ /* 0x000fca0000000007 */
[----:B------:R-:W-:-:S04]  /*00d0*/  FMNMX R0, RZ, R0, !PT ;  /* 0x00000000ff007209 */ /* 0x000fc80007800000 */
[----:B------:R-:W1:Y:S02]  /*00e0*/  F2I.TRUNC.NTZ R4, R0 ;  /* 0x0000000000047305 */ /* 0x000e64000020f100 */
[----:B-1----:R-:W-:Y:S01]  /*00f0*/  SHF.R.S32.HI R5, RZ, 0x1f, R4 ;  /* 0x0000001fff057819 */ /* 0x002fe20000011404 */
[----:B------:R-:W-:Y:S06]  /*0100*/  @!P0 EXIT ;  /* 0x000000000000894d */ /* 0x000fec0003800000 */
[----:B------:R-:W-:Y:S02]  /*0110*/  ULDC.64 UR4, c[0x0][0x208] ;  /* 0x0000820000047ab9 */ /* 0x000fe40000000a00 */
[----:B------:R-:W-:Y:S01]  /*0120*/  STG.E.64 desc[UR4][R2.64], R4 ;  /* 0x0000000402007986 */ /* 0x000fe2000c101b04 */
[----:B------:R-:W-:Y:S05]  /*0130*/  EXIT ;  /* 0x000000000000794d */ /* 0x000fea0003800000 */
.L_x_0:
[----:B------:R-:W-:-:S00]  /*0140*/  BRA `(.L_x_0) ;  /* 0xfffffffc00fc7947 */ /* 0x000fc0000383ffff */
[----:B------:R-:W-:-:S00]  /*0150*/  NOP ;  /* 0x0000000000007918 */ /* 0x000fc00000000000 */
        /* <DEDUP_REMOVED lines=10> */
.L_x_1:


//--------------------- .nv.constant0.triton_poi_fused__to_copy_17 --------------------------
	.section	.nv.constant0.triton_poi_fused__to_copy_17,"a",@progbits
	.sectionflags	@""
	.align	4
.nv.constant0.triton_poi_fused__to_copy_17:
	.zero		540
